//
// Generated by NVIDIA NVVM Compiler
//
// Compiler Build ID: CL-36424714
// Cuda compilation tools, release 13.0, V13.0.88
// Based on NVVM 20.0.0
//

.version 9.0
.target sm_100
.address_size 64

	// .globl	my_kernel_kernel0
// _ZZ17my_kernel_kernel0E20placeholder_d_shared has been demoted
// _ZZ17my_kernel_kernel0E18placeholder_shared has been demoted

.visible .entry my_kernel_kernel0(
	.param .u64 .ptr .align 1 my_kernel_kernel0_param_0,
	.param .u64 .ptr .align 1 my_kernel_kernel0_param_1,
	.param .u64 .ptr .align 1 my_kernel_kernel0_param_2,
	.param .u64 .ptr .align 1 my_kernel_kernel0_param_3
)
{
	.reg .pred 	%p<4>;
	.reg .b16 	%rs<9>;
	.reg .b32 	%r<21>;
	.reg .b32 	%f<68>;
	.reg .b64 	%rd<27>;
	// demoted variable
	.shared .align 4 .b8 _ZZ17my_kernel_kernel0E20placeholder_d_shared[32];
	// demoted variable
	.shared .align 4 .b8 _ZZ17my_kernel_kernel0E18placeholder_shared[3200];
	ld.param.u64 	%rd12, [my_kernel_kernel0_param_0];
	ld.param.u64 	%rd13, [my_kernel_kernel0_param_1];
	ld.param.u64 	%rd10, [my_kernel_kernel0_param_2];
	ld.param.u64 	%rd11, [my_kernel_kernel0_param_3];
	cvta.to.global.u64 	%rd14, %rd13;
	cvta.to.global.u64 	%rd15, %rd12;
	mov.u32 	%r1, %tid.x;
	shl.b32 	%r8, %r1, 8;
	and.b32  	%r9, %r8, 261632;
	and.b32  	%r10, %r1, 1;
	or.b32  	%r11, %r9, %r10;
	shl.b32 	%r12, %r1, 2;
	mov.u32 	%r13, _ZZ17my_kernel_kernel0E18placeholder_shared;
	add.s32 	%r2, %r13, %r12;
	cvt.u16.u32 	%rs3, %r1;
	mul.hi.u16 	%rs1, %rs3, 328;
	shl.b16 	%rs4, %rs1, 4;
	cvt.u32.u16 	%r14, %rs4;
	mov.u32 	%r15, _ZZ17my_kernel_kernel0E20placeholder_d_shared;
	add.s32 	%r3, %r15, %r14;
	mul.lo.s16 	%rs5, %rs1, 200;
	sub.s16 	%rs2, %rs3, %rs5;
	shl.b16 	%rs6, %rs2, 4;
	cvt.u32.u16 	%r16, %rs6;
	add.s32 	%r4, %r13, %r16;
	mul.wide.u32 	%rd16, %r11, 4;
	add.s64 	%rd26, %rd14, %rd16;
	or.b32  	%r17, %r11, 2;
	mul.wide.u32 	%rd17, %r17, 4;
	add.s64 	%rd25, %rd14, %rd17;
	add.s64 	%rd24, %rd15, 4096;
	mov.b32 	%r20, 0;
	mov.f32 	%f64, 0f00000000;
	mov.f32 	%f65, %f64;
	mov.f32 	%f66, %f64;
	mov.f32 	%f67, %f64;
$L__BB0_1:
	setp.ne.s32 	%p1, %r1, 0;
	bar.sync 	0;
	@%p1 bra 	$L__BB0_3;
	ld.global.nc.f32 	%f14, [%rd24+-4096];
	st.shared.f32 	[_ZZ17my_kernel_kernel0E20placeholder_d_shared], %f14;
	ld.global.nc.f32 	%f15, [%rd24+-4092];
	st.shared.f32 	[_ZZ17my_kernel_kernel0E20placeholder_d_shared+4], %f15;
	ld.global.nc.f32 	%f16, [%rd24+-2048];
	st.shared.f32 	[_ZZ17my_kernel_kernel0E20placeholder_d_shared+8], %f16;
	ld.global.nc.f32 	%f17, [%rd24+-2044];
	st.shared.f32 	[_ZZ17my_kernel_kernel0E20placeholder_d_shared+12], %f17;
	ld.global.nc.f32 	%f18, [%rd24];
	st.shared.f32 	[_ZZ17my_kernel_kernel0E20placeholder_d_shared+16], %f18;
	ld.global.nc.f32 	%f19, [%rd24+4];
	st.shared.f32 	[_ZZ17my_kernel_kernel0E20placeholder_d_shared+20], %f19;
	ld.global.nc.f32 	%f20, [%rd24+2048];
	st.shared.f32 	[_ZZ17my_kernel_kernel0E20placeholder_d_shared+24], %f20;
	ld.global.nc.f32 	%f21, [%rd24+2052];
	st.shared.f32 	[_ZZ17my_kernel_kernel0E20placeholder_d_shared+28], %f21;
$L__BB0_3:
	setp.ne.s32 	%p2, %r1, 0;
	ld.global.nc.f32 	%f22, [%rd26];
	st.shared.f32 	[%r2], %f22;
	ld.global.nc.f32 	%f23, [%rd26+409600];
	st.shared.f32 	[%r2+1600], %f23;
	bar.sync 	0;
	ld.shared.f32 	%f24, [%r3];
	ld.shared.f32 	%f25, [%r4];
	fma.rn.f32 	%f26, %f24, %f25, %f67;
	ld.shared.f32 	%f27, [%r3+8];
	fma.rn.f32 	%f28, %f27, %f25, %f66;
	ld.shared.f32 	%f29, [%r3+4];
	ld.shared.f32 	%f30, [%r4+4];
	fma.rn.f32 	%f5, %f29, %f30, %f26;
	ld.shared.f32 	%f31, [%r3+12];
	fma.rn.f32 	%f6, %f31, %f30, %f28;
	ld.shared.f32 	%f32, [%r4+8];
	fma.rn.f32 	%f33, %f24, %f32, %f65;
	fma.rn.f32 	%f34, %f32, %f27, %f64;
	ld.shared.f32 	%f35, [%r4+12];
	fma.rn.f32 	%f7, %f29, %f35, %f33;
	fma.rn.f32 	%f8, %f35, %f31, %f34;
	bar.sync 	0;
	@%p2 bra 	$L__BB0_5;
	ld.global.nc.f32 	%f36, [%rd24+-4088];
	st.shared.f32 	[_ZZ17my_kernel_kernel0E20placeholder_d_shared], %f36;
	ld.global.nc.f32 	%f37, [%rd24+-4084];
	st.shared.f32 	[_ZZ17my_kernel_kernel0E20placeholder_d_shared+4], %f37;
	ld.global.nc.f32 	%f38, [%rd24+-2040];
	st.shared.f32 	[_ZZ17my_kernel_kernel0E20placeholder_d_shared+8], %f38;
	ld.global.nc.f32 	%f39, [%rd24+-2036];
	st.shared.f32 	[_ZZ17my_kernel_kernel0E20placeholder_d_shared+12], %f39;
	ld.global.nc.f32 	%f40, [%rd24+8];
	st.shared.f32 	[_ZZ17my_kernel_kernel0E20placeholder_d_shared+16], %f40;
	ld.global.nc.f32 	%f41, [%rd24+12];
	st.shared.f32 	[_ZZ17my_kernel_kernel0E20placeholder_d_shared+20], %f41;
	ld.global.nc.f32 	%f42, [%rd24+2056];
	st.shared.f32 	[_ZZ17my_kernel_kernel0E20placeholder_d_shared+24], %f42;
	ld.global.nc.f32 	%f43, [%rd24+2060];
	st.shared.f32 	[_ZZ17my_kernel_kernel0E20placeholder_d_shared+28], %f43;
$L__BB0_5:
	ld.global.nc.f32 	%f44, [%rd25];
	st.shared.f32 	[%r2], %f44;
	ld.global.nc.f32 	%f45, [%rd25+409600];
	st.shared.f32 	[%r2+1600], %f45;
	bar.sync 	0;
	ld.shared.f32 	%f46, [%r3];
	ld.shared.f32 	%f47, [%r4];
	fma.rn.f32 	%f48, %f46, %f47, %f5;
	ld.shared.f32 	%f49, [%r3+8];
	fma.rn.f32 	%f50, %f49, %f47, %f6;
	ld.shared.f32 	%f51, [%r3+4];
	ld.shared.f32 	%f52, [%r4+4];
	fma.rn.f32 	%f67, %f51, %f52, %f48;
	ld.shared.f32 	%f53, [%r3+12];
	fma.rn.f32 	%f66, %f53, %f52, %f50;
	ld.shared.f32 	%f54, [%r4+8];
	fma.rn.f32 	%f55, %f46, %f54, %f7;
	fma.rn.f32 	%f56, %f54, %f49, %f8;
	ld.shared.f32 	%f57, [%r4+12];
	fma.rn.f32 	%f65, %f51, %f57, %f55;
	fma.rn.f32 	%f64, %f57, %f53, %f56;
	add.s32 	%r20, %r20, 2;
	add.s64 	%rd26, %rd26, 16;
	add.s64 	%rd25, %rd25, 16;
	add.s64 	%rd24, %rd24, 16;
	setp.ne.s32 	%p3, %r20, 256;
	@%p3 bra 	$L__BB0_1;
	cvta.to.global.u64 	%rd18, %rd11;
	cvta.to.global.u64 	%rd19, %rd10;
	shl.b16 	%rs7, %rs2, 1;
	mad.lo.s16 	%rs8, %rs1, 800, %rs7;
	cvt.u32.u16 	%r18, %rs7;
	mul.wide.u32 	%rd20, %r18, 4;
	add.s64 	%rd21, %rd18, %rd20;
	ld.global.nc.f32 	%f58, [%rd21];
	add.f32 	%f59, %f67, %f58;
	cvt.u32.u16 	%r19, %rs8;
	mul.wide.u32 	%rd22, %r19, 4;
	add.s64 	%rd23, %rd19, %rd22;
	st.global.f32 	[%rd23], %f59;
	ld.global.nc.f32 	%f60, [%rd21+4];
	add.f32 	%f61, %f65, %f60;
	st.global.f32 	[%rd23+4], %f61;
	add.f32 	%f62, %f66, %f58;
	st.global.f32 	[%rd23+1600], %f62;
	add.f32 	%f63, %f64, %f60;
	st.global.f32 	[%rd23+1604], %f63;
	ret;

}


// ===== COMPILED SASS (sm_100) =====

	.target	sm_100

	.elftype	@"ET_EXEC"


//--------------------- .note.nv.tkinfo           --------------------------
	.section	.note.nv.tkinfo,"",@"SHT_NOTE"
	.sectionflags	@"SHF_NOTE_NV_TKINFO"
	.tkinfo
        /*0018*/ 	.word	0x00000002
        /*0030*/ 	.string	""
        /*0030*/ 	.string	"ptxas"
        /*0030*/ 	.string	"Cuda compilation tools, release 13.0, V13.0.88"
        /*0030*/ 	.string	"Build cuda_13.0.r13.0/compiler.36424714_0"
        /*0030*/ 	.string	"-arch sm_100 -m 64 "



//--------------------- .note.nv.cuinfo           --------------------------
	.section	.note.nv.cuinfo,"",@"SHT_NOTE"
	.sectionflags	@"SHF_NOTE_NV_CUINFO"
        /*0018*/ 	.short	0x0002
        /*001a*/ 	.short	0x0064
        /*001c*/ 	.short	0x0082
	.zero		2


//--------------------- .nv.info                  --------------------------
	.section	.nv.info,"",@"SHT_CUDA_INFO"
	.align	4


	//----- nvinfo : EIATTR_REGCOUNT
	.align		4
        /*0000*/ 	.byte	0x04, 0x2f
        /*0002*/ 	.short	(.L_1 - .L_0)
	.align		4
.L_0:
        /*0004*/ 	.word	index@(my_kernel_kernel0)
        /*0008*/ 	.word	0x00000028


	//----- nvinfo : EIATTR_FRAME_SIZE
	.align		4
.L_1:
        /*000c*/ 	.byte	0x04, 0x11
        /*000e*/ 	.short	(.L_3 - .L_2)
	.align		4
.L_2:
        /*0010*/ 	.word	index@(my_kernel_kernel0)
        /*0014*/ 	.word	0x00000000


	//----- nvinfo : EIATTR_MIN_STACK_SIZE
	.align		4
.L_3:
        /*0018*/ 	.byte	0x04, 0x12
        /*001a*/ 	.short	(.L_5 - .L_4)
	.align		4
.L_4:
        /*001c*/ 	.word	index@(my_kernel_kernel0)
        /*0020*/ 	.word	0x00000000
.L_5:


//--------------------- .nv.compat                --------------------------
	.section	.nv.compat,"",@"SHT_CUDA_COMPAT_INFO"
	.align	4
        /*0000*/ 	.byte	0x02, 0x09, 0x00, 0x00, 0x02, 0x02, 0x01, 0x00, 0x02, 0x05, 0x05, 0x00, 0x03, 0x07, 0x01, 0x01
        /*0010*/ 	.byte	0x02, 0x03, 0x00, 0x00, 0x02, 0x06, 0x01, 0x00, 0x04, 0x0b, 0x08, 0x00, 0x09, 0x00, 0x00, 0x00
        /*0020*/ 	.byte	0x00, 0x00, 0x00, 0x00


//--------------------- .nv.info.my_kernel_kernel0 --------------------------
	.section	.nv.info.my_kernel_kernel0,"",@"SHT_CUDA_INFO"
	.sectionflags	@""
	.align	4


	//----- nvinfo : EIATTR_CUDA_API_VERSION
	.align		4
        /*0000*/ 	.byte	0x04, 0x37
        /*0002*/ 	.short	(.L_7 - .L_6)
.L_6:
        /*0004*/ 	.word	0x00000082


	//----- nvinfo : EIATTR_KPARAM_INFO
	.align		4
.L_7:
        /*0008*/ 	.byte	0x04, 0x17
        /*000a*/ 	.short	(.L_9 - .L_8)
.L_8:
        /*000c*/ 	.word	0x00000000
        /*0010*/ 	.short	0x0003
        /*0012*/ 	.short	0x0018
        /*0014*/ 	.byte	0x00, 0xf5, 0x21, 0x00


	//----- nvinfo : EIATTR_KPARAM_INFO
	.align		4
.L_9:
        /*0018*/ 	.byte	0x04, 0x17
        /*001a*/ 	.short	(.L_11 - .L_10)
.L_10:
        /*001c*/ 	.word	0x00000000
        /*0020*/ 	.short	0x0002
        /*0022*/ 	.short	0x0010
        /*0024*/ 	.byte	0x00, 0xf5, 0x21, 0x00


	//----- nvinfo : EIATTR_KPARAM_INFO
	.align		4
.L_11:
        /*0028*/ 	.byte	0x04, 0x17
        /*002a*/ 	.short	(.L_13 - .L_12)
.L_12:
        /*002c*/ 	.word	0x00000000
        /*0030*/ 	.short	0x0001
        /*0032*/ 	.short	0x0008
        /*0034*/ 	.byte	0x00, 0xf5, 0x21, 0x00


	//----- nvinfo : EIATTR_KPARAM_INFO
	.align		4
.L_13:
        /*0038*/ 	.byte	0x04, 0x17
        /*003a*/ 	.short	(.L_15 - .L_14)
.L_14:
        /*003c*/ 	.word	0x00000000
        /*0040*/ 	.short	0x0000
        /*0042*/ 	.short	0x0000
        /*0044*/ 	.byte	0x00, 0xf5, 0x21, 0x00


	//----- nvinfo : EIATTR_SPARSE_MMA_MASK
	.align		4
.L_15:
        /*0048*/ 	.byte	0x03, 0x50
        /*004a*/ 	.short	0x0000


	//----- nvinfo : EIATTR_MAXREG_COUNT
	.align		4
        /*004c*/ 	.byte	0x03, 0x1b
        /*004e*/ 	.short	0x00ff


	//----- nvinfo : EIATTR_NUM_BARRIERS
	.align		4
        /*0050*/ 	.byte	0x02, 0x4c
        /*0052*/ 	.byte	0x01
	.zero		1


	//----- nvinfo : EIATTR_MERCURY_ISA_VERSION
	.align		4
        /*0054*/ 	.byte	0x03, 0x5f
        /*0056*/ 	.short	0x0101


	//----- nvinfo : EIATTR_VRC_CTA_INIT_COUNT
	.align		4
        /*0058*/ 	.byte	0x02, 0x4a
	.zero		1
	.zero		1


	//----- nvinfo : EIATTR_EXIT_INSTR_OFFSETS
	.align		4
        /*005c*/ 	.byte	0x04, 0x1c
        /*005e*/ 	.short	(.L_17 - .L_16)


	//   ....[0]....
.L_16:
        /*0060*/ 	.word	0x00000820


	//----- nvinfo : EIATTR_CBANK_PARAM_SIZE
	.align		4
.L_17:
        /*0064*/ 	.byte	0x03, 0x19
        /*0066*/ 	.short	0x0020


	//----- nvinfo : EIATTR_PARAM_CBANK
	.align		4
        /*0068*/ 	.byte	0x04, 0x0a
        /*006a*/ 	.short	(.L_19 - .L_18)
	.align		4
.L_18:
        /*006c*/ 	.word	index@(.nv.constant0.my_kernel_kernel0)
        /*0070*/ 	.short	0x0380
        /*0072*/ 	.short	0x0020


	//----- nvinfo : EIATTR_SW_WAR
	.align		4
.L_19:
        /*0074*/ 	.byte	0x04, 0x36
        /*0076*/ 	.short	(.L_21 - .L_20)
.L_20:
        /*0078*/ 	.word	0x00000008
.L_21:


//--------------------- .nv.callgraph             --------------------------
	.section	.nv.callgraph,"",@"SHT_CUDA_CALLGRAPH"
	.align	4
	.sectionentsize	8
	.align		4
        /*0000*/ 	.word	0x00000000
	.align		4
        /*0004*/ 	.word	0xffffffff
	.align		4
        /*0008*/ 	.word	0x00000000
	.align		4
        /*000c*/ 	.word	0xfffffffe
	.align		4
        /*0010*/ 	.word	0x00000000
	.align		4
        /*0014*/ 	.word	0xfffffffd
	.align		4
        /*0018*/ 	.word	0x00000000
	.align		4
        /*001c*/ 	.word	0xfffffffc


//--------------------- .text.my_kernel_kernel0   --------------------------
	.section	.text.my_kernel_kernel0,"ax",@progbits
	.align	128
        .global         my_kernel_kernel0
        .type           my_kernel_kernel0,@function
        .size           my_kernel_kernel0,(.L_x_2 - my_kernel_kernel0)
        .other          my_kernel_kernel0,@"STO_CUDA_ENTRY STV_DEFAULT"
my_kernel_kernel0:
.text.my_kernel_kernel0:
[----:B------:R-:W-:Y:S01]  /*0000*/  LDC R1, c[0x0][0x37c] ;  /* 0x0000df00ff017b82 */ /* 0x000fe20000000800 */
[----:B------:R-:W0:Y:S07]  /*0010*/  S2R R27, SR_TID.X ;  /* 0x00000000001b7919 */ /* 0x000e2e0000002100 */
[----:B------:R-:W1:Y:S01]  /*0020*/  LDC.64 R2, c[0x0][0x388] ;  /* 0x0000e200ff027b82 */ /* 0x000e620000000a00 */
[----:B------:R-:W2:Y:S01]  /*0030*/  LDCU.64 UR8, c[0x0][0x380] ;  /* 0x00007000ff0877ac */ /* 0x000ea20008000a00 */
[----:B------:R-:W-:Y:S01]  /*0040*/  HFMA2 R29, -RZ, RZ, 0, 0 ;  /* 0x00000000ff1d7431 */ /* 0x000fe200000001ff */
[----:B------:R-:W-:-:S02]  /*0050*/  CS2R R20, SRZ ;  /* 0x0000000000147805 */ /* 0x000fc4000001ff00 */
[----:B------:R-:W-:Y:S01]  /*0060*/  MOV R23, RZ ;  /* 0x000000ff00177202 */ /* 0x000fe20000000f00 */
[----:B------:R-:W-:Y:S01]  /*0070*/  UMOV UR4, 0x400 ;  /* 0x0000040000047882 */ /* 0x000fe20000000000 */
[----:B------:R-:W3:Y:S01]  /*0080*/  LDCU.64 UR10, c[0x0][0x358] ;  /* 0x00006b00ff0a77ac */ /* 0x000ee20008000a00 */
[----:B------:R-:W4:Y:S01]  /*0090*/  S2UR UR7, SR_CgaCtaId ;  /* 0x00000000000779c3 */ /* 0x000f220000008800 */
[----:B------:R-:W-:Y:S02]  /*00a0*/  UIADD3 UR5, UPT, UPT, UR4, 0x20, URZ ;  /* 0x0000002004057890 */ /* 0x000fe4000fffe0ff */
[----:B--2---:R-:W-:-:S04]  /*00b0*/  UIADD3 UR8, UP0, UPT, UR8, 0x1000, URZ ;  /* 0x0000100008087890 */ /* 0x004fc8000ff1e0ff */
[----:B------:R-:W-:Y:S02]  /*00c0*/  UIADD3.X UR9, UPT, UPT, URZ, UR9, URZ, UP0, !UPT ;  /* 0x00000009ff097290 */ /* 0x000fe400087fe4ff */
[----:B------:R-:W-:-:S04]  /*00d0*/  MOV R30, UR8 ;  /* 0x00000008001e7c02 */ /* 0x000fc80008000f00 */
[----:B------:R-:W-:Y:S01]  /*00e0*/  IMAD.U32 R31, RZ, RZ, UR9 ;  /* 0x00000009ff1f7e24 */ /* 0x000fe2000f8e00ff */
[C---:B0-----:R-:W-:Y:S01]  /*00f0*/  LOP3.LUT R4, R27.reuse, 0xffff, RZ, 0xc0, !PT ;  /* 0x0000ffff1b047812 */ /* 0x041fe200078ec0ff */
[----:B----4-:R-:W-:Y:S01]  /*0100*/  ULEA UR5, UR7, UR5, 0x18 ;  /* 0x0000000507057291 */ /* 0x010fe2000f8ec0ff */
[C---:B------:R-:W-:Y:S01]  /*0110*/  SHF.L.U32 R0, R27.reuse, 0x8, RZ ;  /* 0x000000081b007819 */ /* 0x040fe200000006ff */
[----:B------:R-:W-:Y:S01]  /*0120*/  ULEA UR6, UR7, UR4, 0x18 ;  /* 0x0000000407067291 */ /* 0x000fe2000f8ec0ff */
[C---:B------:R-:W-:Y:S01]  /*0130*/  ISETP.NE.AND P0, PT, R27.reuse, RZ, PT ;  /* 0x000000ff1b00720c */ /* 0x040fe20003f05270 */
[----:B------:R-:W-:Y:S01]  /*0140*/  IMAD R4, R4, 0x148, RZ ;  /* 0x0000014804047824 */ /* 0x000fe200078e02ff */
[----:B------:R-:W-:Y:S01]  /*0150*/  LOP3.LUT R0, R0, 0x3fe00, RZ, 0xc0, !PT ;  /* 0x0003fe0000007812 */ /* 0x000fe200078ec0ff */
[----:B------:R-:W-:Y:S01]  /*0160*/  UMOV UR4, URZ ;  /* 0x000000ff00047c82 */ /* 0x000fe20008000000 */
[----:B------:R-:W-:Y:S02]  /*0170*/  ISETP.NE.AND P1, PT, R27, RZ, PT ;  /* 0x000000ff1b00720c */ /* 0x000fe40003f25270 */
[----:B------:R-:W-:-:S02]  /*0180*/  SHF.R.U32.HI R26, RZ, 0x10, R4 ;  /* 0x00000010ff1a7819 */ /* 0x000fc40000011604 */
[----:B------:R-:W-:Y:S02]  /*0190*/  LOP3.LUT R35, R0, 0x1, R27, 0xf8, !PT ;  /* 0x0000000100237812 */ /* 0x000fe400078ef81b */
[C---:B------:R-:W-:Y:S01]  /*01a0*/  PRMT R0, R26.reuse, 0x9910, RZ ;  /* 0x000099101a007816 */ /* 0x040fe200000000ff */
[----:B------:R-:W-:Y:S01]  /*01b0*/  IMAD.SHL.U32 R25, R26, 0x10, RZ ;  /* 0x000000101a197824 */ /* 0x000fe200078e00ff */
[C---:B------:R-:W-:Y:S01]  /*01c0*/  LOP3.LUT R5, R35.reuse, 0x2, RZ, 0xfc, !PT ;  /* 0x0000000223057812 */ /* 0x040fe200078efcff */
[----:B-1----:R-:W-:-:S03]  /*01d0*/  IMAD.WIDE.U32 R34, R35, 0x4, R2 ;  /* 0x0000000423227825 */ /* 0x002fc600078e0002 */
[----:B------:R-:W-:Y:S01]  /*01e0*/  LOP3.LUT R25, R25, 0xffff, RZ, 0xc0, !PT ;  /* 0x0000ffff19197812 */ /* 0x000fe200078ec0ff */
[----:B------:R-:W-:Y:S02]  /*01f0*/  IMAD R0, R0, 0xc8, RZ ;  /* 0x000000c800007824 */ /* 0x000fe400078e02ff */
[----:B------:R-:W-:-:S04]  /*0200*/  IMAD.WIDE.U32 R2, R5, 0x4, R2 ;  /* 0x0000000405027825 */ /* 0x000fc800078e0002 */
[----:B------:R-:W-:Y:S02]  /*0210*/  IMAD.MOV R0, RZ, RZ, -R0 ;  /* 0x000000ffff007224 */ /* 0x000fe400078e0a00 */
[----:B------:R-:W-:-:S03]  /*0220*/  IMAD.MOV.U32 R24, RZ, RZ, R2 ;  /* 0x000000ffff187224 */ /* 0x000fc600078e0002 */
[----:B------:R-:W-:-:S05]  /*0230*/  PRMT R2, R0, 0x7710, RZ ;  /* 0x0000771000027816 */ /* 0x000fca00000000ff */
[----:B------:R-:W-:Y:S01]  /*0240*/  IMAD.IADD R2, R2, 0x1, R27 ;  /* 0x0000000102027824 */ /* 0x000fe200078e021b */
[----:B------:R-:W-:-:S04]  /*0250*/  LEA R27, R27, UR5, 0x2 ;  /* 0x000000051b1b7c11 */ /* 0x000fc8000f8e10ff */
[----:B------:R-:W-:-:S04]  /*0260*/  SHF.L.U32 R0, R2, 0x4, RZ ;  /* 0x0000000402007819 */ /* 0x000fc800000006ff */
[----:B---3--:R-:W-:-:S07]  /*0270*/  LOP3.LUT R0, R0, 0xffff, RZ, 0xc0, !PT ;  /* 0x0000ffff00007812 */ /* 0x008fce00078ec0ff */
.L_x_0:
[----:B------:R-:W2:Y:S01]  /*0280*/  @!P0 LDG.E.CONSTANT R12, desc[UR10][R30.64+-0x1000] ;  /* 0xfff0000a1e0c8981 */ /* 0x000ea2000c1e9900 */
[----:B------:R-:W-:-:S03]  /*0290*/  @!P0 MOV R4, 0x400 ;  /* 0x0000040000048802 */ /* 0x000fc60000000f00 */
[----:B------:R-:W2:Y:S04]  /*02a0*/  @!P0 LDG.E.CONSTANT R13, desc[UR10][R30.64+-0xffc] ;  /* 0xfff0040a1e0d8981 */ /* 0x000ea8000c1e9900 */
[----:B------:R-:W2:Y:S04]  /*02b0*/  @!P0 LDG.E.CONSTANT R14, desc[UR10][R30.64+-0x800] ;  /* 0xfff8000a1e0e8981 */ /* 0x000ea8000c1e9900 */
[----:B------:R-:W2:Y:S04]  /*02c0*/  @!P0 LDG.E.CONSTANT R15, desc[UR10][R30.64+-0x7fc] ;  /* 0xfff8040a1e0f8981 */ /* 0x000ea8000c1e9900 */
[----:B------:R-:W3:Y:S04]  /*02d0*/  @!P0 LDG.E.CONSTANT R16, desc[UR10][R30.64] ;  /* 0x0000000a1e108981 */ /* 0x000ee8000c1e9900 */
[----:B------:R-:W3:Y:S04]  /*02e0*/  @!P0 LDG.E.CONSTANT R17, desc[UR10][R30.64+0x4] ;  /* 0x0000040a1e118981 */ /* 0x000ee8000c1e9900 */
[----:B------:R-:W3:Y:S04]  /*02f0*/  @!P0 LDG.E.CONSTANT R18, desc[UR10][R30.64+0x800] ;  /* 0x0008000a1e128981 */ /* 0x000ee8000c1e9900 */
[----:B------:R-:W3:Y:S04]  /*0300*/  @!P0 LDG.E.CONSTANT R19, desc[UR10][R30.64+0x804] ;  /* 0x0008040a1e138981 */ /* 0x000ee8000c1e9900 */
[----:B------:R-:W4:Y:S04]  /*0310*/  LDG.E.CONSTANT R22, desc[UR10][R34.64] ;  /* 0x0000000a22167981 */ /* 0x000f28000c1e9900 */
[----:B------:R-:W5:Y:S01]  /*0320*/  LDG.E.CONSTANT R36, desc[UR10][R34.64+0x64000] ;  /* 0x0640000a22247981 */ /* 0x000f62000c1e9900 */
[----:B------:R-:W0:Y:S02]  /*0330*/  @!P0 S2R R5, SR_CgaCtaId ;  /* 0x0000000000058919 */ /* 0x000e240000008800 */
[----:B0-----:R-:W-:Y:S01]  /*0340*/  @!P0 LEA R33, R5, R4, 0x18 ;  /* 0x0000000405218211 */ /* 0x001fe200078ec0ff */
[----:B------:R-:W-:Y:S06]  /*0350*/  BAR.SYNC.DEFER_BLOCKING 0x0 ;  /* 0x0000000000007b1d */ /* 0x000fec0000010000 */
[----:B--2---:R-:W-:Y:S04]  /*0360*/  @!P0 STS.128 [R33], R12 ;  /* 0x0000000c21008388 */ /* 0x004fe80000000c00 */
[----:B---3--:R-:W-:Y:S04]  /*0370*/  @!P0 STS.128 [R33+0x10], R16 ;  /* 0x0000101021008388 */ /* 0x008fe80000000c00 */
[----:B----4-:R-:W-:Y:S04]  /*0380*/  STS [R27], R22 ;  /* 0x000000161b007388 */ /* 0x010fe80000000800 */
[----:B-----5:R0:W-:Y:S01]  /*0390*/  STS [R27+0x640], R36 ;  /* 0x000640241b007388 */ /* 0x0201e20000000800 */
[----:B------:R-:W-:Y:S01]  /*03a0*/  BAR.SYNC.DEFER_BLOCKING 0x0 ;  /* 0x0000000000007b1d */ /* 0x000fe20000010000 */
[----:B------:R-:W-:-:S13]  /*03b0*/  PLOP3.LUT P0, PT, P1, PT, PT, 0x80, 0x8 ;  /* 0x000000000008781c */ /* 0x000fda0000f0f070 */
[----:B------:R-:W1:Y:S01]  /*03c0*/  @!P0 S2R R37, SR_CgaCtaId ;  /* 0x0000000000258919 */ /* 0x000e620000008800 */
[----:B------:R-:W-:Y:S04]  /*03d0*/  LDS.128 R4, [R25+UR6] ;  /* 0x0000000619047984 */ /* 0x000fe80008000c00 */
[----:B------:R-:W2:Y:S01]  /*03e0*/  LDS.128 R8, [R0+UR5] ;  /* 0x0000000500087984 */ /* 0x000ea20008000c00 */
[----:B------:R-:W-:Y:S02]  /*03f0*/  @!P0 MOV R28, 0x400 ;  /* 0x00000400001c8802 */ /* 0x000fe40000000f00 */
[----:B0-----:R-:W-:Y:S01]  /*0400*/  MOV R36, R24 ;  /* 0x0000001800247202 */ /* 0x001fe20000000f00 */
[----:B------:R-:W3:Y:S04]  /*0410*/  @!P0 LDG.E.CONSTANT R12, desc[UR10][R30.64+-0xff8] ;  /* 0xfff0080a1e0c8981 */ /* 0x000ee8000c1e9900 */
[----:B------:R-:W3:Y:S04]  /*0420*/  @!P0 LDG.E.CONSTANT R13, desc[UR10][R30.64+-0xff4] ;  /* 0xfff00c0a1e0d8981 */ /* 0x000ee8000c1e9900 */
[----:B------:R-:W3:Y:S04]  /*0430*/  @!P0 LDG.E.CONSTANT R14, desc[UR10][R30.64+-0x7f8] ;  /* 0xfff8080a1e0e8981 */ /* 0x000ee8000c1e9900 */
[----:B------:R-:W3:Y:S01]  /*0440*/  @!P0 LDG.E.CONSTANT R15, desc[UR10][R30.64+-0x7f4] ;  /* 0xfff80c0a1e0f8981 */ /* 0x000ee2000c1e9900 */
[----:B-1----:R-:W-:Y:S01]  /*0450*/  @!P0 LEA R28, R37, R28, 0x18 ;  /* 0x0000001c251c8211 */ /* 0x002fe200078ec0ff */
[----:B------:R-:W-:-:S02]  /*0460*/  IMAD.MOV.U32 R37, RZ, RZ, R3 ;  /* 0x000000ffff257224 */ /* 0x000fc400078e0003 */
[----:B------:R-:W4:Y:S04]  /*0470*/  @!P0 LDG.E.CONSTANT R22, desc[UR10][R30.64+0x808] ;  /* 0x0008080a1e168981 */ /* 0x000f28000c1e9900 */
[----:B------:R-:W5:Y:S04]  /*0480*/  LDG.E.CONSTANT R3, desc[UR10][R36.64] ;  /* 0x0000000a24037981 */ /* 0x000f68000c1e9900 */
[----:B------:R-:W5:Y:S01]  /*0490*/  LDG.E.CONSTANT R33, desc[UR10][R36.64+0x64000] ;  /* 0x0640000a24217981 */ /* 0x000f62000c1e9900 */
[----:B------:R-:W-:Y:S01]  /*04a0*/  BAR.SYNC.DEFER_BLOCKING 0x0 ;  /* 0x0000000000007b1d */ /* 0x000fe20000010000 */
[----:B--2---:R-:W-:Y:S01]  /*04b0*/  FFMA R32, R4, R8, R21 ;  /* 0x0000000804207223 */ /* 0x004fe20000000015 */
[----:B------:R-:W-:Y:S01]  /*04c0*/  FFMA R8, R8, R6, R23 ;  /* 0x0000000608087223 */ /* 0x000fe20000000017 */
[----:B------:R-:W-:-:S03]  /*04d0*/  FFMA R4, R4, R10, R20 ;  /* 0x0000000a04047223 */ /* 0x000fc60000000014 */
[----:B------:R-:W4:Y:S04]  /*04e0*/  @!P0 LDG.E.CONSTANT R21, desc[UR10][R30.64+0xc] ;  /* 0x00000c0a1e158981 */ /* 0x000f28000c1e9900 */
[----:B------:R-:W4:Y:S04]  /*04f0*/  @!P0 LDG.E.CONSTANT R20, desc[UR10][R30.64+0x8] ;  /* 0x0000080a1e148981 */ /* 0x000f28000c1e9900 */
[----:B------:R0:W4:Y:S01]  /*0500*/  @!P0 LDG.E.CONSTANT R23, desc[UR10][R30.64+0x80c] ;  /* 0x00080c0a1e178981 */ /* 0x000122000c1e9900 */
[----:B------:R-:W-:Y:S01]  /*0510*/  UIADD3 UR4, UPT, UPT, UR4, 0x2, URZ ;  /* 0x0000000204047890 */ /* 0x000fe2000fffe0ff */
[----:B------:R-:W-:Y:S01]  /*0520*/  FFMA R6, R6, R10, R29 ;  /* 0x0000000a06067223 */ /* 0x000fe2000000001d */
[----:B------:R-:W-:Y:S01]  /*0530*/  FFMA R29, R5, R9, R32 ;  /* 0x00000009051d7223 */ /* 0x000fe20000000020 */
[----:B------:R-:W-:Y:S01]  /*0540*/  IADD3 R34, P2, PT, R34, 0x10, RZ ;  /* 0x0000001022227810 */ /* 0x000fe20007f5e0ff */
[----:B------:R-:W-:Y:S01]  /*0550*/  UISETP.NE.AND UP0, UPT, UR4, 0x100, UPT ;  /* 0x000001000400788c */ /* 0x000fe2000bf05270 */
[----:B------:R-:W-:Y:S01]  /*0560*/  FFMA R9, R9, R7, R8 ;  /* 0x0000000709097223 */ /* 0x000fe20000000008 */
[-C--:B------:R-:W-:Y:S01]  /*0570*/  FFMA R5, R5, R11.reuse, R4 ;  /* 0x0000000b05057223 */ /* 0x080fe20000000004 */
[----:B------:R-:W-:Y:S01]  /*0580*/  FFMA R7, R7, R11, R6 ;  /* 0x0000000b07077223 */ /* 0x000fe20000000006 */
[----:B------:R-:W-:-:S02]  /*0590*/  IADD3.X R35, PT, PT, RZ, R35, RZ, P2, !PT ;  /* 0x00000023ff237210 */ /* 0x000fc400017fe4ff */
[----:B------:R-:W-:Y:S02]  /*05a0*/  IADD3 R24, P2, PT, R36, 0x10, RZ ;  /* 0x0000001024187810 */ /* 0x000fe40007f5e0ff */
[----:B0-----:R-:W-:-:S04]  /*05b0*/  IADD3 R30, P3, PT, R30, 0x10, RZ ;  /* 0x000000101e1e7810 */ /* 0x001fc80007f7e0ff */
[----:B------:R-:W-:Y:S01]  /*05c0*/  IADD3.X R31, PT, PT, RZ, R31, RZ, P3, !PT ;  /* 0x0000001fff1f7210 */ /* 0x000fe20001ffe4ff */
[----:B---3--:R-:W-:Y:S04]  /*05d0*/  @!P0 STS.128 [R28], R12 ;  /* 0x0000000c1c008388 */ /* 0x008fe80000000c00 */
[----:B----4-:R-:W-:Y:S04]  /*05e0*/  @!P0 STS.128 [R28+0x10], R20 ;  /* 0x000010141c008388 */ /* 0x010fe80000000c00 */
[----:B-----5:R0:W-:Y:S04]  /*05f0*/  STS [R27], R3 ;  /* 0x000000031b007388 */ /* 0x0201e80000000800 */
[----:B------:R-:W-:Y:S01]  /*0600*/  STS [R27+0x640], R33 ;  /* 0x000640211b007388 */ /* 0x000fe20000000800 */
[----:B------:R-:W-:Y:S06]  /*0610*/  BAR.SYNC.DEFER_BLOCKING 0x0 ;  /* 0x0000000000007b1d */ /* 0x000fec0000010000 */
[----:B------:R-:W-:Y:S04]  /*0620*/  LDS.128 R12, [R25+UR6] ;  /* 0x00000006190c7984 */ /* 0x000fe80008000c00 */
[----:B------:R-:W1:Y:S01]  /*0630*/  LDS.128 R16, [R0+UR5] ;  /* 0x0000000500107984 */ /* 0x000e620008000c00 */
[----:B0-----:R-:W-:-:S02]  /*0640*/  IMAD.X R3, RZ, RZ, R37, P2 ;  /* 0x000000ffff037224 */ /* 0x001fc400010e0625 */
[----:B-1----:R-:W-:Y:S01]  /*0650*/  FFMA R4, R12, R16, R29 ;  /* 0x000000100c047223 */ /* 0x002fe2000000001d */
[----:B------:R-:W-:Y:S01]  /*0660*/  FFMA R16, R16, R14, R9 ;  /* 0x0000000e10107223 */ /* 0x000fe20000000009 */
[-C--:B------:R-:W-:Y:S01]  /*0670*/  FFMA R12, R12, R18.reuse, R5 ;  /* 0x000000120c0c7223 */ /* 0x080fe20000000005 */
[----:B------:R-:W-:Y:S01]  /*0680*/  FFMA R14, R14, R18, R7 ;  /* 0x000000120e0e7223 */ /* 0x000fe20000000007 */
[----:B------:R-:W-:Y:S01]  /*0690*/  FFMA R21, R13, R17, R4 ;  /* 0x000000110d157223 */ /* 0x000fe20000000004 */
[----:B------:R-:W-:Y:S01]  /*06a0*/  FFMA R23, R17, R15, R16 ;  /* 0x0000000f11177223 */ /* 0x000fe20000000010 */
[-C--:B------:R-:W-:Y:S01]  /*06b0*/  FFMA R20, R13, R19.reuse, R12 ;  /* 0x000000130d147223 */ /* 0x080fe2000000000c */
[----:B------:R-:W-:Y:S01]  /*06c0*/  FFMA R29, R15, R19, R14 ;  /* 0x000000130f1d7223 */ /* 0x000fe2000000000e */
[----:B------:R-:W-:Y:S06]  /*06d0*/  BRA.U UP0, `(.L_x_0) ;  /* 0xfffffff900e87547 */ /* 0x000fec000b83ffff */
[----:B------:R-:W0:Y:S01]  /*06e0*/  LDC.64 R4, c[0x0][0x398] ;  /* 0x0000e600ff047b82 */ /* 0x000e220000000a00 */
[----:B------:R-:W-:-:S04]  /*06f0*/  SHF.L.U32 R0, R2, 0x1, RZ ;  /* 0x0000000102007819 */ /* 0x000fc800000006ff */
[----:B------:R-:W-:-:S05]  /*0700*/  LOP3.LUT R3, R0, 0xffff, RZ, 0xc0, !PT ;  /* 0x0000ffff00037812 */ /* 0x000fca00078ec0ff */
[----:B0-----:R-:W-:Y:S02]  /*0710*/  IMAD.WIDE.U32 R4, R3, 0x4, R4 ;  /* 0x0000000403047825 */ /* 0x001fe400078e0004 */
[----:B------:R-:W0:Y:S03]  /*0720*/  LDC.64 R2, c[0x0][0x390] ;  /* 0x0000e400ff027b82 */ /* 0x000e260000000a00 */
[----:B------:R-:W2:Y:S04]  /*0730*/  LDG.E.CONSTANT R6, desc[UR10][R4.64] ;  /* 0x0000000a04067981 */ /* 0x000ea8000c1e9900 */
[----:B------:R-:W3:Y:S01]  /*0740*/  LDG.E.CONSTANT R8, desc[UR10][R4.64+0x4] ;  /* 0x0000040a04087981 */ /* 0x000ee2000c1e9900 */
[----:B------:R-:W-:-:S02]  /*0750*/  PRMT R7, R26, 0x9910, RZ ;  /* 0x000099101a077816 */ /* 0x000fc400000000ff */
[----:B------:R-:W-:-:S05]  /*0760*/  PRMT R0, R0, 0x9910, RZ ;  /* 0x0000991000007816 */ /* 0x000fca00000000ff */
[----:B------:R-:W-:-:S05]  /*0770*/  IMAD R0, R7, 0x320, R0 ;  /* 0x0000032007007824 */ /* 0x000fca00078e0200 */
[----:B------:R-:W-:-:S05]  /*0780*/  LOP3.LUT R7, R0, 0xffff, RZ, 0xc0, !PT ;  /* 0x0000ffff00077812 */ /* 0x000fca00078ec0ff */
[----:B0-----:R-:W-:-:S04]  /*0790*/  IMAD.WIDE.U32 R2, R7, 0x4, R2 ;  /* 0x0000000407027825 */ /* 0x001fc800078e0002 */
[--C-:B--2---:R-:W-:Y:S01]  /*07a0*/  FADD R21, R21, R6.reuse ;  /* 0x0000000615157221 */ /* 0x104fe20000000000 */
[----:B------:R-:W-:Y:S01]  /*07b0*/  FADD R23, R23, R6 ;  /* 0x0000000617177221 */ /* 0x000fe20000000000 */
[--C-:B---3--:R-:W-:Y:S01]  /*07c0*/  FADD R5, R20, R8.reuse ;  /* 0x0000000814057221 */ /* 0x108fe20000000000 */
[----:B------:R-:W-:Y:S02]  /*07d0*/  FADD R29, R29, R8 ;  /* 0x000000081d1d7221 */ /* 0x000fe40000000000 */
[----:B------:R-:W-:Y:S04]  /*07e0*/  STG.E desc[UR10][R2.64], R21 ;  /* 0x0000001502007986 */ /* 0x000fe8000c10190a */
[----:B------:R-:W-:Y:S04]  /*07f0*/  STG.E desc[UR10][R2.64+0x640], R23 ;  /* 0x0006401702007986 */ /* 0x000fe8000c10190a */
[----:B------:R-:W-:Y:S04]  /*0800*/  STG.E desc[UR10][R2.64+0x4], R5 ;  /* 0x0000040502007986 */ /* 0x000fe8000c10190a */
[----:B------:R-:W-:Y:S01]  /*0810*/  STG.E desc[UR10][R2.64+0x644], R29 ;  /* 0x0006441d02007986 */ /* 0x000fe2000c10190a */
[----:B------:R-:W-:Y:S05]  /*0820*/  EXIT ;  /* 0x000000000000794d */ /* 0x000fea0003800000 */
.L_x_1:
[----:B------:R-:W-:-:S00]  /*0830*/  BRA `(.L_x_1) ;  /* 0xfffffffc00fc7947 */ /* 0x000fc0000383ffff */
[----:B------:R-:W-:-:S00]  /*0840*/  NOP ;  /* 0x0000000000007918 */ /* 0x000fc00000000000 */
        /* <DEDUP_REMOVED lines=11> */
.L_x_2:


//--------------------- .nv.shared.my_kernel_kernel0 --------------------------
	.section	.nv.shared.my_kernel_kernel0,"aw",@nobits
	.sectionflags	@""
	.align	4
.nv.shared.my_kernel_kernel0:
	.zero		4256


//--------------------- .nv.shared.reserved.0     --------------------------
	.section	.nv.shared.reserved.0,"aw",@nobits
	.weak		__nv_reservedSMEM_offset_0_alias
	.size		__nv_reservedSMEM_offset_0_alias, 0, 64
	.other		__nv_reservedSMEM_offset_0_alias,@"STO_CUDA_RESERVED_SHARED STV_DEFAULT"
__nv_reservedSMEM_offset_0_alias:
	.zero		0
	.zero		64


//--------------------- .nv.constant0.my_kernel_kernel0 --------------------------
	.section	.nv.constant0.my_kernel_kernel0,"a",@progbits
	.sectionflags	@""
	.align	4
.nv.constant0.my_kernel_kernel0:
	.zero		928


//--------------------- SYMBOLS --------------------------

	.type		.nv.reservedSmem.offset0,@object
	.size		.nv.reservedSmem.offset0,0x4
	.type		.nv.reservedSmem.cap,@object
	.size		.nv.reservedSmem.cap,0x4
